//
// Generated by NVIDIA NVVM Compiler
//
// Compiler Build ID: CL-36424714
// Cuda compilation tools, release 13.0, V13.0.88
// Based on NVVM 20.0.0
//

.version 9.0
.target sm_100
.address_size 64

	// .globl	fused_dl_combine_non_max_suppression_post_kernel

.visible .entry fused_dl_combine_non_max_suppression_post_kernel(
	.param .u64 .ptr .align 1 fused_dl_combine_non_max_suppression_post_kernel_param_0,
	.param .u32 fused_dl_combine_non_max_suppression_post_kernel_param_1,
	.param .u32 fused_dl_combine_non_max_suppression_post_kernel_param_2,
	.param .u32 fused_dl_combine_non_max_suppression_post_kernel_param_3,
	.param .u32 fused_dl_combine_non_max_suppression_post_kernel_param_4,
	.param .u32 fused_dl_combine_non_max_suppression_post_kernel_param_5,
	.param .u32 fused_dl_combine_non_max_suppression_post_kernel_param_6,
	.param .u64 .ptr .align 1 fused_dl_combine_non_max_suppression_post_kernel_param_7,
	.param .u32 fused_dl_combine_non_max_suppression_post_kernel_param_8,
	.param .u32 fused_dl_combine_non_max_suppression_post_kernel_param_9,
	.param .u32 fused_dl_combine_non_max_suppression_post_kernel_param_10,
	.param .u32 fused_dl_combine_non_max_suppression_post_kernel_param_11,
	.param .u32 fused_dl_combine_non_max_suppression_post_kernel_param_12,
	.param .u32 fused_dl_combine_non_max_suppression_post_kernel_param_13,
	.param .u64 .ptr .align 1 fused_dl_combine_non_max_suppression_post_kernel_param_14,
	.param .u32 fused_dl_combine_non_max_suppression_post_kernel_param_15,
	.param .u32 fused_dl_combine_non_max_suppression_post_kernel_param_16,
	.param .u32 fused_dl_combine_non_max_suppression_post_kernel_param_17,
	.param .u32 fused_dl_combine_non_max_suppression_post_kernel_param_18,
	.param .u32 fused_dl_combine_non_max_suppression_post_kernel_param_19,
	.param .u32 fused_dl_combine_non_max_suppression_post_kernel_param_20,
	.param .u64 .ptr .align 1 fused_dl_combine_non_max_suppression_post_kernel_param_21,
	.param .u32 fused_dl_combine_non_max_suppression_post_kernel_param_22,
	.param .u32 fused_dl_combine_non_max_suppression_post_kernel_param_23,
	.param .u64 .ptr .align 1 fused_dl_combine_non_max_suppression_post_kernel_param_24,
	.param .u32 fused_dl_combine_non_max_suppression_post_kernel_param_25,
	.param .u32 fused_dl_combine_non_max_suppression_post_kernel_param_26,
	.param .u32 fused_dl_combine_non_max_suppression_post_kernel_param_27,
	.param .u32 fused_dl_combine_non_max_suppression_post_kernel_param_28,
	.param .u64 .ptr .align 1 fused_dl_combine_non_max_suppression_post_kernel_param_29,
	.param .u32 fused_dl_combine_non_max_suppression_post_kernel_param_30,
	.param .u32 fused_dl_combine_non_max_suppression_post_kernel_param_31,
	.param .u32 fused_dl_combine_non_max_suppression_post_kernel_param_32,
	.param .u32 fused_dl_combine_non_max_suppression_post_kernel_param_33,
	.param .u64 .ptr .align 1 fused_dl_combine_non_max_suppression_post_kernel_param_34,
	.param .u32 fused_dl_combine_non_max_suppression_post_kernel_param_35,
	.param .u32 fused_dl_combine_non_max_suppression_post_kernel_param_36,
	.param .u64 .ptr .align 1 fused_dl_combine_non_max_suppression_post_kernel_param_37
)
{
	.reg .pred 	%p<9>;
	.reg .b32 	%r<61>;
	.reg .b32 	%f<6>;
	.reg .b64 	%rd<42>;

	ld.param.u32 	%r28, [fused_dl_combine_non_max_suppression_post_kernel_param_1];
	ld.param.u32 	%r15, [fused_dl_combine_non_max_suppression_post_kernel_param_2];
	ld.param.u32 	%r16, [fused_dl_combine_non_max_suppression_post_kernel_param_4];
	ld.param.u32 	%r17, [fused_dl_combine_non_max_suppression_post_kernel_param_5];
	ld.param.u32 	%r18, [fused_dl_combine_non_max_suppression_post_kernel_param_6];
	ld.param.u32 	%r19, [fused_dl_combine_non_max_suppression_post_kernel_param_11];
	ld.param.u32 	%r20, [fused_dl_combine_non_max_suppression_post_kernel_param_12];
	ld.param.u32 	%r21, [fused_dl_combine_non_max_suppression_post_kernel_param_13];
	ld.param.u32 	%r22, [fused_dl_combine_non_max_suppression_post_kernel_param_18];
	ld.param.u32 	%r23, [fused_dl_combine_non_max_suppression_post_kernel_param_19];
	ld.param.u32 	%r24, [fused_dl_combine_non_max_suppression_post_kernel_param_20];
	ld.param.u64 	%rd9, [fused_dl_combine_non_max_suppression_post_kernel_param_21];
	ld.param.u64 	%rd5, [fused_dl_combine_non_max_suppression_post_kernel_param_24];
	ld.param.u32 	%r25, [fused_dl_combine_non_max_suppression_post_kernel_param_27];
	ld.param.u32 	%r26, [fused_dl_combine_non_max_suppression_post_kernel_param_28];
	ld.param.u64 	%rd6, [fused_dl_combine_non_max_suppression_post_kernel_param_29];
	ld.param.u64 	%rd7, [fused_dl_combine_non_max_suppression_post_kernel_param_34];
	ld.param.u64 	%rd8, [fused_dl_combine_non_max_suppression_post_kernel_param_37];
	cvta.to.global.u64 	%rd1, %rd9;
	mul.lo.s32 	%r1, %r15, %r28;
	mul.wide.s32 	%rd10, %r1, 4;
	add.s64 	%rd11, %rd1, %rd10;
	ld.global.nc.u32 	%r2, [%rd11+-4];
	mov.u32 	%r29, %tid.x;
	mov.u32 	%r30, %ctaid.x;
	mov.u32 	%r31, %ntid.x;
	mad.lo.s32 	%r3, %r30, %r31, %r29;
	setp.ne.s32 	%p1, %r3, 0;
	@%p1 bra 	$L__BB0_2;
	cvta.to.global.u64 	%rd12, %rd8;
	st.global.u32 	[%rd12], %r2;
$L__BB0_2:
	setp.ge.s32 	%p2, %r3, %r2;
	@%p2 bra 	$L__BB0_11;
	add.s32 	%r58, %r1, -1;
	mov.b32 	%r57, -1;
$L__BB0_4:
	add.s32 	%r34, %r57, %r58;
	add.s32 	%r35, %r34, 1;
	shr.s32 	%r7, %r35, 1;
	setp.lt.s32 	%p3, %r7, 1;
	mov.b32 	%r59, -1;
	@%p3 bra 	$L__BB0_6;
	add.s32 	%r36, %r7, -1;
	mul.wide.u32 	%rd13, %r36, 4;
	add.s64 	%rd14, %rd1, %rd13;
	ld.global.nc.u32 	%r59, [%rd14];
$L__BB0_6:
	setp.le.s32 	%p4, %r59, %r3;
	@%p4 bra 	$L__BB0_9;
	mul.wide.s32 	%rd37, %r7, 4;
	add.s64 	%rd38, %rd1, %rd37;
	ld.global.nc.u32 	%r60, [%rd38];
$L__BB0_8:
	setp.gt.s32 	%p7, %r59, %r3;
	setp.lt.s32 	%p8, %r3, %r60;
	selp.b32 	%r57, %r57, %r7, %p8;
	selp.b32 	%r55, %r7, %r58, %p8;
	selp.b32 	%r58, %r55, %r58, %p7;
	bra.uni 	$L__BB0_4;
$L__BB0_9:
	mul.wide.s32 	%rd15, %r7, 4;
	add.s64 	%rd16, %rd1, %rd15;
	ld.global.nc.u32 	%r60, [%rd16];
	setp.ge.s32 	%p5, %r3, %r60;
	@%p5 bra 	$L__BB0_8;
	ld.param.u32 	%r56, [fused_dl_combine_non_max_suppression_post_kernel_param_32];
	ld.param.u64 	%rd41, [fused_dl_combine_non_max_suppression_post_kernel_param_14];
	ld.param.u64 	%rd40, [fused_dl_combine_non_max_suppression_post_kernel_param_7];
	ld.param.u64 	%rd39, [fused_dl_combine_non_max_suppression_post_kernel_param_0];
	div.s32 	%r37, %r7, %r15;
	mul.lo.s32 	%r38, %r37, %r15;
	sub.s32 	%r39, %r7, %r38;
	max.s32 	%r40, %r59, 0;
	sub.s32 	%r41, %r3, %r40;
	mul.lo.s32 	%r42, %r41, %r24;
	mad.lo.s32 	%r43, %r39, %r23, %r42;
	mad.lo.s32 	%r44, %r37, %r22, %r43;
	cvta.to.global.u64 	%rd17, %rd41;
	mul.wide.s32 	%rd18, %r44, 4;
	add.s64 	%rd19, %rd17, %rd18;
	ld.global.nc.u32 	%r45, [%rd19];
	setp.eq.s32 	%p6, %r15, 1;
	selp.b32 	%r46, 0, %r39, %p6;
	mul.lo.s32 	%r47, %r46, %r17;
	mad.lo.s32 	%r48, %r37, %r16, %r47;
	mad.lo.s32 	%r49, %r45, %r18, %r48;
	cvta.to.global.u64 	%rd20, %rd39;
	mul.wide.s32 	%rd21, %r49, 16;
	add.s64 	%rd22, %rd20, %rd21;
	ld.global.nc.v4.f32 	{%f1, %f2, %f3, %f4}, [%rd22];
	mul.lo.s32 	%r50, %r56, %r3;
	cvta.to.global.u64 	%rd23, %rd6;
	mul.wide.s32 	%rd24, %r50, 16;
	add.s64 	%rd25, %rd23, %rd24;
	st.global.v4.f32 	[%rd25], {%f1, %f2, %f3, %f4};
	mul.lo.s32 	%r51, %r39, %r20;
	mad.lo.s32 	%r52, %r37, %r19, %r51;
	mad.lo.s32 	%r53, %r45, %r21, %r52;
	cvta.to.global.u64 	%rd26, %rd40;
	mul.wide.s32 	%rd27, %r53, 4;
	add.s64 	%rd28, %rd26, %rd27;
	ld.global.nc.f32 	%f5, [%rd28];
	cvta.to.global.u64 	%rd29, %rd7;
	mul.wide.s32 	%rd30, %r3, 4;
	add.s64 	%rd31, %rd29, %rd30;
	st.global.f32 	[%rd31], %f5;
	mul.lo.s32 	%r54, %r25, %r3;
	cvta.to.global.u64 	%rd32, %rd5;
	mul.wide.s32 	%rd33, %r54, 4;
	add.s64 	%rd34, %rd32, %rd33;
	st.global.u32 	[%rd34], %r37;
	mul.wide.s32 	%rd35, %r26, 4;
	add.s64 	%rd36, %rd34, %rd35;
	st.global.u32 	[%rd36], %r39;
$L__BB0_11:
	ret;

}


// ===== COMPILED SASS (sm_100) =====

	.target	sm_100

	.elftype	@"ET_EXEC"


//--------------------- .note.nv.tkinfo           --------------------------
	.section	.note.nv.tkinfo,"",@"SHT_NOTE"
	.sectionflags	@"SHF_NOTE_NV_TKINFO"
	.tkinfo
        /*0018*/ 	.word	0x00000002
        /*0030*/ 	.string	""
        /*0030*/ 	.string	"ptxas"
        /*0030*/ 	.string	"Cuda compilation tools, release 13.0, V13.0.88"
        /*0030*/ 	.string	"Build cuda_13.0.r13.0/compiler.36424714_0"
        /*0030*/ 	.string	"-arch sm_100 -m 64 "



//--------------------- .note.nv.cuinfo           --------------------------
	.section	.note.nv.cuinfo,"",@"SHT_NOTE"
	.sectionflags	@"SHF_NOTE_NV_CUINFO"
        /*0018*/ 	.short	0x0002
        /*001a*/ 	.short	0x0064
        /*001c*/ 	.short	0x0082
	.zero		2


//--------------------- .nv.info                  --------------------------
	.section	.nv.info,"",@"SHT_CUDA_INFO"
	.align	4


	//----- nvinfo : EIATTR_REGCOUNT
	.align		4
        /*0000*/ 	.byte	0x04, 0x2f
        /*0002*/ 	.short	(.L_1 - .L_0)
	.align		4
.L_0:
        /*0004*/ 	.word	index@(fused_dl_combine_non_max_suppression_post_kernel)
        /*0008*/ 	.word	0x00000018


	//----- nvinfo : EIATTR_FRAME_SIZE
	.align		4
.L_1:
        /*000c*/ 	.byte	0x04, 0x11
        /*000e*/ 	.short	(.L_3 - .L_2)
	.align		4
.L_2:
        /*0010*/ 	.word	index@(fused_dl_combine_non_max_suppression_post_kernel)
        /*0014*/ 	.word	0x00000000


	//----- nvinfo : EIATTR_MIN_STACK_SIZE
	.align		4
.L_3:
        /*0018*/ 	.byte	0x04, 0x12
        /*001a*/ 	.short	(.L_5 - .L_4)
	.align		4
.L_4:
        /*001c*/ 	.word	index@(fused_dl_combine_non_max_suppression_post_kernel)
        /*0020*/ 	.word	0x00000000
.L_5:


//--------------------- .nv.compat                --------------------------
	.section	.nv.compat,"",@"SHT_CUDA_COMPAT_INFO"
	.align	4
        /*0000*/ 	.byte	0x02, 0x09, 0x00, 0x00, 0x02, 0x02, 0x01, 0x00, 0x02, 0x05, 0x05, 0x00, 0x03, 0x07, 0x01, 0x01
        /*0010*/ 	.byte	0x02, 0x03, 0x00, 0x00, 0x02, 0x06, 0x01, 0x00, 0x04, 0x0b, 0x08, 0x00, 0x09, 0x00, 0x00, 0x00
        /*0020*/ 	.byte	0x00, 0x00, 0x00, 0x00


//--------------------- .nv.info.fused_dl_combine_non_max_suppression_post_kernel --------------------------
	.section	.nv.info.fused_dl_combine_non_max_suppression_post_kernel,"",@"SHT_CUDA_INFO"
	.sectionflags	@""
	.align	4


	//----- nvinfo : EIATTR_CUDA_API_VERSION
	.align		4
        /*0000*/ 	.byte	0x04, 0x37
        /*0002*/ 	.short	(.L_7 - .L_6)
.L_6:
        /*0004*/ 	.word	0x00000082


	//----- nvinfo : EIATTR_KPARAM_INFO
	.align		4
.L_7:
        /*0008*/ 	.byte	0x04, 0x17
        /*000a*/ 	.short	(.L_9 - .L_8)
.L_8:
        /*000c*/ 	.word	0x00000000
        /*0010*/ 	.short	0x0025
        /*0012*/ 	.short	0x00b0
        /*0014*/ 	.byte	0x00, 0xf5, 0x21, 0x00


	//----- nvinfo : EIATTR_KPARAM_INFO
	.align		4
.L_9:
        /*0018*/ 	.byte	0x04, 0x17
        /*001a*/ 	.short	(.L_11 - .L_10)
.L_10:
        /*001c*/ 	.word	0x00000000
        /*0020*/ 	.short	0x0024
        /*0022*/ 	.short	0x00ac
        /*0024*/ 	.byte	0x00, 0xf0, 0x11, 0x00


	//----- nvinfo : EIATTR_KPARAM_INFO
	.align		4
.L_11:
        /*0028*/ 	.byte	0x04, 0x17
        /*002a*/ 	.short	(.L_13 - .L_12)
.L_12:
        /*002c*/ 	.word	0x00000000
        /*0030*/ 	.short	0x0023
        /*0032*/ 	.short	0x00a8
        /*0034*/ 	.byte	0x00, 0xf0, 0x11, 0x00


	//----- nvinfo : EIATTR_KPARAM_INFO
	.align		4
.L_13:
        /*0038*/ 	.byte	0x04, 0x17
        /*003a*/ 	.short	(.L_15 - .L_14)
.L_14:
        /*003c*/ 	.word	0x00000000
        /*0040*/ 	.short	0x0022
        /*0042*/ 	.short	0x00a0
        /*0044*/ 	.byte	0x00, 0xf5, 0x21, 0x00


	//----- nvinfo : EIATTR_KPARAM_INFO
	.align		4
.L_15:
        /*0048*/ 	.byte	0x04, 0x17
        /*004a*/ 	.short	(.L_17 - .L_16)
.L_16:
        /*004c*/ 	.word	0x00000000
        /*0050*/ 	.short	0x0021
        /*0052*/ 	.short	0x009c
        /*0054*/ 	.byte	0x00, 0xf0, 0x11, 0x00


	//----- nvinfo : EIATTR_KPARAM_INFO
	.align		4
.L_17:
        /*0058*/ 	.byte	0x04, 0x17
        /*005a*/ 	.short	(.L_19 - .L_18)
.L_18:
        /*005c*/ 	.word	0x00000000
        /*0060*/ 	.short	0x0020
        /*0062*/ 	.short	0x0098
        /*0064*/ 	.byte	0x00, 0xf0, 0x11, 0x00


	//----- nvinfo : EIATTR_KPARAM_INFO
	.align		4
.L_19:
        /*0068*/ 	.byte	0x04, 0x17
        /*006a*/ 	.short	(.L_21 - .L_20)
.L_20:
        /*006c*/ 	.word	0x00000000
        /*0070*/ 	.short	0x001f
        /*0072*/ 	.short	0x0094
        /*0074*/ 	.byte	0x00, 0xf0, 0x11, 0x00


	//----- nvinfo : EIATTR_KPARAM_INFO
	.align		4
.L_21:
        /*0078*/ 	.byte	0x04, 0x17
        /*007a*/ 	.short	(.L_23 - .L_22)
.L_22:
        /*007c*/ 	.word	0x00000000
        /*0080*/ 	.short	0x001e
        /*0082*/ 	.short	0x0090
        /*0084*/ 	.byte	0x00, 0xf0, 0x11, 0x00


	//----- nvinfo : EIATTR_KPARAM_INFO
	.align		4
.L_23:
        /*0088*/ 	.byte	0x04, 0x17
        /*008a*/ 	.short	(.L_25 - .L_24)
.L_24:
        /*008c*/ 	.word	0x00000000
        /*0090*/ 	.short	0x001d
        /*0092*/ 	.short	0x0088
        /*0094*/ 	.byte	0x00, 0xf5, 0x21, 0x00


	//----- nvinfo : EIATTR_KPARAM_INFO
	.align		4
.L_25:
        /*0098*/ 	.byte	0x04, 0x17
        /*009a*/ 	.short	(.L_27 - .L_26)
.L_26:
        /*009c*/ 	.word	0x00000000
        /*00a0*/ 	.short	0x001c
        /*00a2*/ 	.short	0x0084
        /*00a4*/ 	.byte	0x00, 0xf0, 0x11, 0x00


	//----- nvinfo : EIATTR_KPARAM_INFO
	.align		4
.L_27:
        /*00a8*/ 	.byte	0x04, 0x17
        /*00aa*/ 	.short	(.L_29 - .L_28)
.L_28:
        /*00ac*/ 	.word	0x00000000
        /*00b0*/ 	.short	0x001b
        /*00b2*/ 	.short	0x0080
        /*00b4*/ 	.byte	0x00, 0xf0, 0x11, 0x00


	//----- nvinfo : EIATTR_KPARAM_INFO
	.align		4
.L_29:
        /*00b8*/ 	.byte	0x04, 0x17
        /*00ba*/ 	.short	(.L_31 - .L_30)
.L_30:
        /*00bc*/ 	.word	0x00000000
        /*00c0*/ 	.short	0x001a
        /*00c2*/ 	.short	0x007c
        /*00c4*/ 	.byte	0x00, 0xf0, 0x11, 0x00


	//----- nvinfo : EIATTR_KPARAM_INFO
	.align		4
.L_31:
        /*00c8*/ 	.byte	0x04, 0x17
        /*00ca*/ 	.short	(.L_33 - .L_32)
.L_32:
        /*00cc*/ 	.word	0x00000000
        /*00d0*/ 	.short	0x0019
        /*00d2*/ 	.short	0x0078
        /*00d4*/ 	.byte	0x00, 0xf0, 0x11, 0x00


	//----- nvinfo : EIATTR_KPARAM_INFO
	.align		4
.L_33:
        /*00d8*/ 	.byte	0x04, 0x17
        /*00da*/ 	.short	(.L_35 - .L_34)
.L_34:
        /*00dc*/ 	.word	0x00000000
        /*00e0*/ 	.short	0x0018
        /*00e2*/ 	.short	0x0070
        /*00e4*/ 	.byte	0x00, 0xf5, 0x21, 0x00


	//----- nvinfo : EIATTR_KPARAM_INFO
	.align		4
.L_35:
        /*00e8*/ 	.byte	0x04, 0x17
        /*00ea*/ 	.short	(.L_37 - .L_36)
.L_36:
        /*00ec*/ 	.word	0x00000000
        /*00f0*/ 	.short	0x0017
        /*00f2*/ 	.short	0x006c
        /*00f4*/ 	.byte	0x00, 0xf0, 0x11, 0x00


	//----- nvinfo : EIATTR_KPARAM_INFO
	.align		4
.L_37:
        /*00f8*/ 	.byte	0x04, 0x17
        /*00fa*/ 	.short	(.L_39 - .L_38)
.L_38:
        /*00fc*/ 	.word	0x00000000
        /*0100*/ 	.short	0x0016
        /*0102*/ 	.short	0x0068
        /*0104*/ 	.byte	0x00, 0xf0, 0x11, 0x00


	//----- nvinfo : EIATTR_KPARAM_INFO
	.align		4
.L_39:
        /*0108*/ 	.byte	0x04, 0x17
        /*010a*/ 	.short	(.L_41 - .L_40)
.L_40:
        /*010c*/ 	.word	0x00000000
        /*0110*/ 	.short	0x0015
        /*0112*/ 	.short	0x0060
        /*0114*/ 	.byte	0x00, 0xf5, 0x21, 0x00


	//----- nvinfo : EIATTR_KPARAM_INFO
	.align		4
.L_41:
        /*0118*/ 	.byte	0x04, 0x17
        /*011a*/ 	.short	(.L_43 - .L_42)
.L_42:
        /*011c*/ 	.word	0x00000000
        /*0120*/ 	.short	0x0014
        /*0122*/ 	.short	0x005c
        /*0124*/ 	.byte	0x00, 0xf0, 0x11, 0x00


	//----- nvinfo : EIATTR_KPARAM_INFO
	.align		4
.L_43:
        /*0128*/ 	.byte	0x04, 0x17
        /*012a*/ 	.short	(.L_45 - .L_44)
.L_44:
        /*012c*/ 	.word	0x00000000
        /*0130*/ 	.short	0x0013
        /*0132*/ 	.short	0x0058
        /*0134*/ 	.byte	0x00, 0xf0, 0x11, 0x00


	//----- nvinfo : EIATTR_KPARAM_INFO
	.align		4
.L_45:
        /*0138*/ 	.byte	0x04, 0x17
        /*013a*/ 	.short	(.L_47 - .L_46)
.L_46:
        /*013c*/ 	.word	0x00000000
        /*0140*/ 	.short	0x0012
        /*0142*/ 	.short	0x0054
        /*0144*/ 	.byte	0x00, 0xf0, 0x11, 0x00


	//----- nvinfo : EIATTR_KPARAM_INFO
	.align		4
.L_47:
        /*0148*/ 	.byte	0x04, 0x17
        /*014a*/ 	.short	(.L_49 - .L_48)
.L_48:
        /*014c*/ 	.word	0x00000000
        /*0150*/ 	.short	0x0011
        /*0152*/ 	.short	0x0050
        /*0154*/ 	.byte	0x00, 0xf0, 0x11, 0x00


	//----- nvinfo : EIATTR_KPARAM_INFO
	.align		4
.L_49:
        /*0158*/ 	.byte	0x04, 0x17
        /*015a*/ 	.short	(.L_51 - .L_50)
.L_50:
        /*015c*/ 	.word	0x00000000
        /*0160*/ 	.short	0x0010
        /*0162*/ 	.short	0x004c
        /*0164*/ 	.byte	0x00, 0xf0, 0x11, 0x00


	//----- nvinfo : EIATTR_KPARAM_INFO
	.align		4
.L_51:
        /*0168*/ 	.byte	0x04, 0x17
        /*016a*/ 	.short	(.L_53 - .L_52)
.L_52:
        /*016c*/ 	.word	0x00000000
        /*0170*/ 	.short	0x000f
        /*0172*/ 	.short	0x0048
        /*0174*/ 	.byte	0x00, 0xf0, 0x11, 0x00


	//----- nvinfo : EIATTR_KPARAM_INFO
	.align		4
.L_53:
        /*0178*/ 	.byte	0x04, 0x17
        /*017a*/ 	.short	(.L_55 - .L_54)
.L_54:
        /*017c*/ 	.word	0x00000000
        /*0180*/ 	.short	0x000e
        /*0182*/ 	.short	0x0040
        /*0184*/ 	.byte	0x00, 0xf5, 0x21, 0x00


	//----- nvinfo : EIATTR_KPARAM_INFO
	.align		4
.L_55:
        /*0188*/ 	.byte	0x04, 0x17
        /*018a*/ 	.short	(.L_57 - .L_56)
.L_56:
        /*018c*/ 	.word	0x00000000
        /*0190*/ 	.short	0x000d
        /*0192*/ 	.short	0x003c
        /*0194*/ 	.byte	0x00, 0xf0, 0x11, 0x00


	//----- nvinfo : EIATTR_KPARAM_INFO
	.align		4
.L_57:
        /*0198*/ 	.byte	0x04, 0x17
        /*019a*/ 	.short	(.L_59 - .L_58)
.L_58:
        /*019c*/ 	.word	0x00000000
        /*01a0*/ 	.short	0x000c
        /*01a2*/ 	.short	0x0038
        /*01a4*/ 	.byte	0x00, 0xf0, 0x11, 0x00


	//----- nvinfo : EIATTR_KPARAM_INFO
	.align		4
.L_59:
        /*01a8*/ 	.byte	0x04, 0x17
        /*01aa*/ 	.short	(.L_61 - .L_60)
.L_60:
        /*01ac*/ 	.word	0x00000000
        /*01b0*/ 	.short	0x000b
        /*01b2*/ 	.short	0x0034
        /*01b4*/ 	.byte	0x00, 0xf0, 0x11, 0x00


	//----- nvinfo : EIATTR_KPARAM_INFO
	.align		4
.L_61:
        /*01b8*/ 	.byte	0x04, 0x17
        /*01ba*/ 	.short	(.L_63 - .L_62)
.L_62:
        /*01bc*/ 	.word	0x00000000
        /*01c0*/ 	.short	0x000a
        /*01c2*/ 	.short	0x0030
        /*01c4*/ 	.byte	0x00, 0xf0, 0x11, 0x00


	//----- nvinfo : EIATTR_KPARAM_INFO
	.align		4
.L_63:
        /*01c8*/ 	.byte	0x04, 0x17
        /*01ca*/ 	.short	(.L_65 - .L_64)
.L_64:
        /*01cc*/ 	.word	0x00000000
        /*01d0*/ 	.short	0x0009
        /*01d2*/ 	.short	0x002c
        /*01d4*/ 	.byte	0x00, 0xf0, 0x11, 0x00


	//----- nvinfo : EIATTR_KPARAM_INFO
	.align		4
.L_65:
        /*01d8*/ 	.byte	0x04, 0x17
        /*01da*/ 	.short	(.L_67 - .L_66)
.L_66:
        /*01dc*/ 	.word	0x00000000
        /*01e0*/ 	.short	0x0008
        /*01e2*/ 	.short	0x0028
        /*01e4*/ 	.byte	0x00, 0xf0, 0x11, 0x00


	//----- nvinfo : EIATTR_KPARAM_INFO
	.align		4
.L_67:
        /*01e8*/ 	.byte	0x04, 0x17
        /*01ea*/ 	.short	(.L_69 - .L_68)
.L_68:
        /*01ec*/ 	.word	0x00000000
        /*01f0*/ 	.short	0x0007
        /*01f2*/ 	.short	0x0020
        /*01f4*/ 	.byte	0x00, 0xf5, 0x21, 0x00


	//----- nvinfo : EIATTR_KPARAM_INFO
	.align		4
.L_69:
        /*01f8*/ 	.byte	0x04, 0x17
        /*01fa*/ 	.short	(.L_71 - .L_70)
.L_70:
        /*01fc*/ 	.word	0x00000000
        /*0200*/ 	.short	0x0006
        /*0202*/ 	.short	0x001c
        /*0204*/ 	.byte	0x00, 0xf0, 0x11, 0x00


	//----- nvinfo : EIATTR_KPARAM_INFO
	.align		4
.L_71:
        /*0208*/ 	.byte	0x04, 0x17
        /*020a*/ 	.short	(.L_73 - .L_72)
.L_72:
        /*020c*/ 	.word	0x00000000
        /*0210*/ 	.short	0x0005
        /*0212*/ 	.short	0x0018
        /*0214*/ 	.byte	0x00, 0xf0, 0x11, 0x00


	//----- nvinfo : EIATTR_KPARAM_INFO
	.align		4
.L_73:
        /*0218*/ 	.byte	0x04, 0x17
        /*021a*/ 	.short	(.L_75 - .L_74)
.L_74:
        /*021c*/ 	.word	0x00000000
        /*0220*/ 	.short	0x0004
        /*0222*/ 	.short	0x0014
        /*0224*/ 	.byte	0x00, 0xf0, 0x11, 0x00


	//----- nvinfo : EIATTR_KPARAM_INFO
	.align		4
.L_75:
        /*0228*/ 	.byte	0x04, 0x17
        /*022a*/ 	.short	(.L_77 - .L_76)
.L_76:
        /*022c*/ 	.word	0x00000000
        /*0230*/ 	.short	0x0003
        /*0232*/ 	.short	0x0010
        /*0234*/ 	.byte	0x00, 0xf0, 0x11, 0x00


	//----- nvinfo : EIATTR_KPARAM_INFO
	.align		4
.L_77:
        /*0238*/ 	.byte	0x04, 0x17
        /*023a*/ 	.short	(.L_79 - .L_78)
.L_78:
        /*023c*/ 	.word	0x00000000
        /*0240*/ 	.short	0x0002
        /*0242*/ 	.short	0x000c
        /*0244*/ 	.byte	0x00, 0xf0, 0x11, 0x00


	//----- nvinfo : EIATTR_KPARAM_INFO
	.align		4
.L_79:
        /*0248*/ 	.byte	0x04, 0x17
        /*024a*/ 	.short	(.L_81 - .L_80)
.L_80:
        /*024c*/ 	.word	0x00000000
        /*0250*/ 	.short	0x0001
        /*0252*/ 	.short	0x0008
        /*0254*/ 	.byte	0x00, 0xf0, 0x11, 0x00


	//----- nvinfo : EIATTR_KPARAM_INFO
	.align		4
.L_81:
        /*0258*/ 	.byte	0x04, 0x17
        /*025a*/ 	.short	(.L_83 - .L_82)
.L_82:
        /*025c*/ 	.word	0x00000000
        /*0260*/ 	.short	0x0000
        /*0262*/ 	.short	0x0000
        /*0264*/ 	.byte	0x00, 0xf5, 0x21, 0x00


	//----- nvinfo : EIATTR_SPARSE_MMA_MASK
	.align		4
.L_83:
        /*0268*/ 	.byte	0x03, 0x50
        /*026a*/ 	.short	0x0000


	//----- nvinfo : EIATTR_MAXREG_COUNT
	.align		4
        /*026c*/ 	.byte	0x03, 0x1b
        /*026e*/ 	.short	0x00ff


	//----- nvinfo : EIATTR_MERCURY_ISA_VERSION
	.align		4
        /*0270*/ 	.byte	0x03, 0x5f
        /*0272*/ 	.short	0x0101


	//----- nvinfo : EIATTR_VRC_CTA_INIT_COUNT
	.align		4
        /*0274*/ 	.byte	0x02, 0x4a
	.zero		1
	.zero		1


	//----- nvinfo : EIATTR_EXIT_INSTR_OFFSETS
	.align		4
        /*0278*/ 	.byte	0x04, 0x1c
        /*027a*/ 	.short	(.L_85 - .L_84)


	//   ....[0]....
.L_84:
        /*027c*/ 	.word	0x000000f0


	//   ....[1]....
        /*0280*/ 	.word	0x00000770


	//----- nvinfo : EIATTR_CRS_STACK_SIZE
	.align		4
.L_85:
        /*0284*/ 	.byte	0x04, 0x1e
        /*0286*/ 	.short	(.L_87 - .L_86)
.L_86:
        /*0288*/ 	.word	0x00000000


	//----- nvinfo : EIATTR_CBANK_PARAM_SIZE
	.align		4
.L_87:
        /*028c*/ 	.byte	0x03, 0x19
        /*028e*/ 	.short	0x00b8


	//----- nvinfo : EIATTR_PARAM_CBANK
	.align		4
        /*0290*/ 	.byte	0x04, 0x0a
        /*0292*/ 	.short	(.L_89 - .L_88)
	.align		4
.L_88:
        /*0294*/ 	.word	index@(.nv.constant0.fused_dl_combine_non_max_suppression_post_kernel)
        /*0298*/ 	.short	0x0380
        /*029a*/ 	.short	0x00b8


	//----- nvinfo : EIATTR_SW_WAR
	.align		4
.L_89:
        /*029c*/ 	.byte	0x04, 0x36
        /*029e*/ 	.short	(.L_91 - .L_90)
.L_90:
        /*02a0*/ 	.word	0x00000008
.L_91:


//--------------------- .nv.callgraph             --------------------------
	.section	.nv.callgraph,"",@"SHT_CUDA_CALLGRAPH"
	.align	4
	.sectionentsize	8
	.align		4
        /*0000*/ 	.word	0x00000000
	.align		4
        /*0004*/ 	.word	0xffffffff
	.align		4
        /*0008*/ 	.word	0x00000000
	.align		4
        /*000c*/ 	.word	0xfffffffe
	.align		4
        /*0010*/ 	.word	0x00000000
	.align		4
        /*0014*/ 	.word	0xfffffffd
	.align		4
        /*0018*/ 	.word	0x00000000
	.align		4
        /*001c*/ 	.word	0xfffffffc


//--------------------- .text.fused_dl_combine_non_max_suppression_post_kernel --------------------------
	.section	.text.fused_dl_combine_non_max_suppression_post_kernel,"ax",@progbits
	.align	128
        .global         fused_dl_combine_non_max_suppression_post_kernel
        .type           fused_dl_combine_non_max_suppression_post_kernel,@function
        .size           fused_dl_combine_non_max_suppression_post_kernel,(.L_x_6 - fused_dl_combine_non_max_suppression_post_kernel)
        .other          fused_dl_combine_non_max_suppression_post_kernel,@"STO_CUDA_ENTRY STV_DEFAULT"
fused_dl_combine_non_max_suppression_post_kernel:
.text.fused_dl_combine_non_max_suppression_post_kernel:
[----:B------:R-:W-:Y:S08]  /*0000*/  LDC R1, c[0x0][0x37c] ;  /* 0x0000df00ff017b82 */ /* 0x000ff00000000800 */
[----:B------:R-:W0:Y:S01]  /*0010*/  LDC.64 R8, c[0x0][0x388] ;  /* 0x0000e200ff087b82 */ /* 0x000e220000000a00 */
[----:B------:R-:W1:Y:S07]  /*0020*/  LDCU.64 UR4, c[0x0][0x358] ;  /* 0x00006b00ff0477ac */ /* 0x000e6e0008000a00 */
[----:B------:R-:W2:Y:S01]  /*0030*/  LDC.64 R4, c[0x0][0x3e0] ;  /* 0x0000f800ff047b82 */ /* 0x000ea20000000a00 */
[----:B0-----:R-:W-:-:S04]  /*0040*/  IMAD R9, R9, R8, RZ ;  /* 0x0000000809097224 */ /* 0x001fc800078e02ff */
[----:B--2---:R-:W-:-:S06]  /*0050*/  IMAD.WIDE R4, R9, 0x4, R4 ;  /* 0x0000000409047825 */ /* 0x004fcc00078e0204 */
[----:B-1----:R-:W2:Y:S01]  /*0060*/  LDG.E.CONSTANT R4, desc[UR4][R4.64+-0x4] ;  /* 0xfffffc0404047981 */ /* 0x002ea2000c1e9900 */
[----:B------:R-:W0:Y:S01]  /*0070*/  S2UR UR6, SR_CTAID.X ;  /* 0x00000000000679c3 */ /* 0x000e220000002500 */
[----:B------:R-:W0:Y:S07]  /*0080*/  S2R R3, SR_TID.X ;  /* 0x0000000000037919 */ /* 0x000e2e0000002100 */
[----:B------:R-:W0:Y:S02]  /*0090*/  LDC R0, c[0x0][0x360] ;  /* 0x0000d800ff007b82 */ /* 0x000e240000000800 */
[----:B0-----:R-:W-:-:S05]  /*00a0*/  IMAD R3, R0, UR6, R3 ;  /* 0x0000000600037c24 */ /* 0x001fca000f8e0203 */
[----:B------:R-:W-:-:S13]  /*00b0*/  ISETP.NE.AND P0, PT, R3, RZ, PT ;  /* 0x000000ff0300720c */ /* 0x000fda0003f05270 */
[----:B------:R-:W0:Y:S01]  /*00c0*/  @!P0 LDC.64 R6, c[0x0][0x430] ;  /* 0x00010c00ff068b82 */ /* 0x000e220000000a00 */
[----:B--2---:R-:W-:Y:S01]  /*00d0*/  ISETP.GE.AND P1, PT, R3, R4, PT ;  /* 0x000000040300720c */ /* 0x004fe20003f26270 */
[----:B0-----:R0:W-:-:S12]  /*00e0*/  @!P0 STG.E desc[UR4][R6.64], R4 ;  /* 0x0000000406008986 */ /* 0x0011d8000c101904 */
[----:B0-----:R-:W-:Y:S05]  /*00f0*/  @P1 EXIT ;  /* 0x000000000000194d */ /* 0x001fea0003800000 */
[----:B------:R-:W0:Y:S01]  /*0100*/  LDC.64 R4, c[0x0][0x3e0] ;  /* 0x0000f800ff047b82 */ /* 0x000e220000000a00 */
[----:B------:R-:W-:Y:S01]  /*0110*/  BSSY.RECONVERGENT B0, `(.L_x_0) ;  /* 0x000001e000007945 */ /* 0x000fe20003800200 */
[----:B------:R-:W-:Y:S02]  /*0120*/  IADD3 R9, PT, PT, R9, -0x1, RZ ;  /* 0xffffffff09097810 */ /* 0x000fe40007ffe0ff */
[----:B------:R-:W-:-:S07]  /*0130*/  MOV R0, 0xffffffff ;  /* 0xffffffff00007802 */ /* 0x000fce0000000f00 */
.L_x_4:
[----:B------:R-:W-:Y:S01]  /*0140*/  IMAD.MOV.U32 R6, RZ, RZ, R9 ;  /* 0x000000ffff067224 */ /* 0x000fe200078e0009 */
[----:B------:R-:W-:-:S04]  /*0150*/  MOV R2, 0xffffffff ;  /* 0xffffffff00027802 */ /* 0x000fc80000000f00 */
[----:B------:R-:W-:-:S04]  /*0160*/  IADD3 R7, PT, PT, R0, 0x1, R6 ;  /* 0x0000000100077810 */ /* 0x000fc80007ffe006 */
[----:B------:R-:W-:-:S04]  /*0170*/  SHF.R.S32.HI R7, RZ, 0x1, R7 ;  /* 0x00000001ff077819 */ /* 0x000fc80000011407 */
[----:B------:R-:W-:-:S13]  /*0180*/  ISETP.GE.AND P0, PT, R7, 0x1, PT ;  /* 0x000000010700780c */ /* 0x000fda0003f06270 */
[----:B-1----:R-:W1:Y:S01]  /*0190*/  @P0 LDC.64 R8, c[0x0][0x3e0] ;  /* 0x0000f800ff080b82 */ /* 0x002e620000000a00 */
[----:B------:R-:W-:-:S05]  /*01a0*/  @P0 IADD3 R11, PT, PT, R7, -0x1, RZ ;  /* 0xffffffff070b0810 */ /* 0x000fca0007ffe0ff */
[----:B-1----:R-:W-:-:S05]  /*01b0*/  @P0 IMAD.WIDE.U32 R8, R11, 0x4, R8 ;  /* 0x000000040b080825 */ /* 0x002fca00078e0008 */
[----:B------:R-:W2:Y:S02]  /*01c0*/  @P0 LDG.E.CONSTANT R2, desc[UR4][R8.64] ;  /* 0x0000000408020981 */ /* 0x000ea4000c1e9900 */
[----:B--2---:R-:W-:-:S13]  /*01d0*/  ISETP.GT.AND P0, PT, R2, R3, PT ;  /* 0x000000030200720c */ /* 0x004fda0003f04270 */
[----:B------:R-:W1:Y:S02]  /*01e0*/  @P0 LDC.64 R10, c[0x0][0x3e0] ;  /* 0x0000f800ff0a0b82 */ /* 0x000e640000000a00 */
[----:B-1----:R-:W-:-:S06]  /*01f0*/  @P0 IMAD.WIDE R10, R7, 0x4, R10 ;  /* 0x00000004070a0825 */ /* 0x002fcc00078e020a */
[----:B------:R1:W5:Y:S01]  /*0200*/  @P0 LDG.E.CONSTANT R10, desc[UR4][R10.64] ;  /* 0x000000040a0a0981 */ /* 0x000362000c1e9900 */
[----:B------:R-:W-:Y:S04]  /*0210*/  BSSY.RELIABLE B1, `(.L_x_1) ;  /* 0x0000007000017945 */ /* 0x000fe80003800100 */
[----:B------:R-:W-:Y:S05]  /*0220*/  @P0 BRA `(.L_x_2) ;  /* 0x0000000000140947 */ /* 0x000fea0003800000 */
[----:B0-----:R-:W-:-:S05]  /*0230*/  IMAD.WIDE R8, R7, 0x4, R4 ;  /* 0x0000000407087825 */ /* 0x001fca00078e0204 */
[----:B-----5:R-:W2:Y:S02]  /*0240*/  LDG.E.CONSTANT R10, desc[UR4][R8.64] ;  /* 0x00000004080a7981 */ /* 0x020ea4000c1e9900 */
[----:B--2---:R-:W-:-:S13]  /*0250*/  ISETP.GE.AND P0, PT, R3, R10, PT ;  /* 0x0000000a0300720c */ /* 0x004fda0003f06270 */
[----:B------:R-:W-:Y:S05]  /*0260*/  @!P0 BREAK.RELIABLE B1 ;  /* 0x0000000000018942 */ /* 0x000fea0003800100 */
[----:B------:R-:W-:Y:S05]  /*0270*/  @!P0 BRA `(.L_x_3) ;  /* 0x00000000001c8947 */ /* 0x000fea0003800000 */
.L_x_2:
[----:B------:R-:W-:Y:S05]  /*0280*/  BSYNC.RELIABLE B1 ;  /* 0x0000000000017941 */ /* 0x000fea0003800100 */
.L_x_1:
[----:B------:R-:W-:Y:S02]  /*0290*/  ISETP.GT.AND P0, PT, R2, R3, PT ;  /* 0x000000030200720c */ /* 0x000fe40003f04270 */
[----:B-----5:R-:W-:-:S04]  /*02a0*/  ISETP.GE.AND P1, PT, R3, R10, PT ;  /* 0x0000000a0300720c */ /* 0x020fc80003f26270 */
[----:B------:R-:W-:-:S07]  /*02b0*/  SEL R0, R0, R7, !P1 ;  /* 0x0000000700007207 */ /* 0x000fce0004800000 */
[----:B------:R-:W-:-:S05]  /*02c0*/  @P0 SEL R6, R7, R6, !P1 ;  /* 0x0000000607060207 */ /* 0x000fca0004800000 */
[----:B------:R-:W-:Y:S01]  /*02d0*/  IMAD.MOV.U32 R9, RZ, RZ, R6 ;  /* 0x000000ffff097224 */ /* 0x000fe200078e0006 */
[----:B------:R-:W-:Y:S06]  /*02e0*/  BRA `(.L_x_4) ;  /* 0xfffffffc00947947 */ /* 0x000fec000383ffff */
.L_x_3:
[----:B------:R-:W-:Y:S05]  /*02f0*/  BSYNC.RECONVERGENT B0 ;  /* 0x0000000000007941 */ /* 0x000fea0003800200 */
.L_x_0:
[----:B------:R-:W-:Y:S05]  /*0300*/  WARPSYNC.ALL ;  /* 0x0000000000007948 */ /* 0x000fea0003800000 */
[----:B------:R-:W0:Y:S01]  /*0310*/  LDC R6, c[0x0][0x38c] ;  /* 0x0000e300ff067b82 */ /* 0x000e220000000800 */
[----:B------:R-:W-:Y:S01]  /*0320*/  IABS R10, R7 ;  /* 0x00000007000a7213 */ /* 0x000fe20000000000 */
[----:B------:R-:W2:Y:S01]  /*0330*/  LDCU.64 UR6, c[0x0][0x3d8] ;  /* 0x00007b00ff0677ac */ /* 0x000ea20008000a00 */
[----:B------:R-:W-:Y:S01]  /*0340*/  VIMNMX R2, PT, PT, RZ, R2, !PT ;  /* 0x00000002ff027248 */ /* 0x000fe20007fe0100 */
[----:B------:R-:W3:Y:S04]  /*0350*/  LDCU UR8, c[0x0][0x3d4] ;  /* 0x00007a80ff0877ac */ /* 0x000ee80008000800 */
[----:B------:R-:W4:Y:S01]  /*0360*/  LDC.64 R16, c[0x0][0x3f0] ;  /* 0x0000fc00ff107b82 */ /* 0x000f220000000a00 */
[----:B------:R-:W5:Y:S01]  /*0370*/  LDCU.64 UR10, c[0x0][0x3b8] ;  /* 0x00007700ff0a77ac */ /* 0x000f620008000a00 */
[----:B------:R-:W5:Y:S06]  /*0380*/  LDCU UR9, c[0x0][0x3b4] ;  /* 0x00007680ff0977ac */ /* 0x000f6c0008000800 */
[----:B------:R-:W4:Y:S01]  /*0390*/  LDC.64 R14, c[0x0][0x420] ;  /* 0x00010800ff0e7b82 */ /* 0x000f220000000a00 */
[----:B0-----:R-:W-:-:S04]  /*03a0*/  IABS R8, R6 ;  /* 0x0000000600087213 */ /* 0x001fc80000000000 */
[----:B------:R-:W0:Y:S08]  /*03b0*/  I2F.RP R0, R8 ;  /* 0x0000000800007306 */ /* 0x000e300000209400 */
[----:B0-----:R-:W0:Y:S02]  /*03c0*/  MUFU.RCP R0, R0 ;  /* 0x0000000000007308 */ /* 0x001e240000001000 */
[----:B0-----:R-:W-:-:S06]  /*03d0*/  IADD3 R4, PT, PT, R0, 0xffffffe, RZ ;  /* 0x0ffffffe00047810 */ /* 0x001fcc0007ffe0ff */
[----:B------:R0:W1:Y:S02]  /*03e0*/  F2I.FTZ.U32.TRUNC.NTZ R5, R4 ;  /* 0x0000000400057305 */ /* 0x000064000021f000 */
[----:B0-----:R-:W-:Y:S01]  /*03f0*/  IMAD.MOV.U32 R4, RZ, RZ, RZ ;  /* 0x000000ffff047224 */ /* 0x001fe200078e00ff */
[----:B-1----:R-:W-:-:S05]  /*0400*/  IADD3 R9, PT, PT, RZ, -R5, RZ ;  /* 0x80000005ff097210 */ /* 0x002fca0007ffe0ff */
[----:B------:R-:W-:-:S04]  /*0410*/  IMAD R9, R9, R8, RZ ;  /* 0x0000000809097224 */ /* 0x000fc800078e02ff */
[----:B------:R-:W-:Y:S01]  /*0420*/  IMAD.HI.U32 R5, R5, R9, R4 ;  /* 0x0000000905057227 */ /* 0x000fe200078e0004 */
[----:B------:R-:W-:Y:S02]  /*0430*/  MOV R9, R10 ;  /* 0x0000000a00097202 */ /* 0x000fe40000000f00 */
[----:B------:R-:W-:Y:S01]  /*0440*/  LOP3.LUT R4, R7, R6, RZ, 0x3c, !PT ;  /* 0x0000000607047212 */ /* 0x000fe200078e3cff */
[----:B------:R-:W0:Y:S02]  /*0450*/  LDC.64 R10, c[0x0][0x380] ;  /* 0x0000e000ff0a7b82 */ /* 0x000e240000000a00 */
[----:B------:R-:W-:Y:S01]  /*0460*/  IMAD.HI.U32 R0, R5, R9, RZ ;  /* 0x0000000905007227 */ /* 0x000fe200078e00ff */
[----:B------:R-:W-:Y:S02]  /*0470*/  ISETP.GE.AND P1, PT, R4, RZ, PT ;  /* 0x000000ff0400720c */ /* 0x000fe40003f26270 */
[----:B------:R-:W-:Y:S02]  /*0480*/  IADD3 R4, PT, PT, R3, -R2, RZ ;  /* 0x8000000203047210 */ /* 0x000fe40007ffe0ff */
[----:B------:R-:W-:-:S05]  /*0490*/  IADD3 R5, PT, PT, -R0, RZ, RZ ;  /* 0x000000ff00057210 */ /* 0x000fca0007ffe1ff */
[----:B------:R-:W-:-:S05]  /*04a0*/  IMAD R5, R8, R5, R9 ;  /* 0x0000000508057224 */ /* 0x000fca00078e0209 */
[----:B------:R-:W-:-:S13]  /*04b0*/  ISETP.GT.U32.AND P2, PT, R8, R5, PT ;  /* 0x000000050800720c */ /* 0x000fda0003f44070 */
[----:B------:R-:W-:Y:S01]  /*04c0*/  @!P2 IMAD.IADD R5, R5, 0x1, -R8 ;  /* 0x000000010505a824 */ /* 0x000fe200078e0a08 */
[----:B------:R-:W-:Y:S02]  /*04d0*/  @!P2 IADD3 R0, PT, PT, R0, 0x1, RZ ;  /* 0x000000010000a810 */ /* 0x000fe40007ffe0ff */
[----:B------:R-:W-:Y:S02]  /*04e0*/  ISETP.NE.AND P2, PT, R6, RZ, PT ;  /* 0x000000ff0600720c */ /* 0x000fe40003f45270 */
[----:B------:R-:W-:Y:S02]  /*04f0*/  ISETP.GE.U32.AND P0, PT, R5, R8, PT ;  /* 0x000000080500720c */ /* 0x000fe40003f06070 */
[----:B------:R-:W1:Y:S11]  /*0500*/  LDC.64 R8, c[0x0][0x3c0] ;  /* 0x0000f000ff087b82 */ /* 0x000e760000000a00 */
[----:B------:R-:W-:-:S05]  /*0510*/  @P0 IADD3 R0, PT, PT, R0, 0x1, RZ ;  /* 0x0000000100000810 */ /* 0x000fca0007ffe0ff */
[----:B------:R-:W-:Y:S01]  /*0520*/  @!P1 IMAD.MOV R0, RZ, RZ, -R0 ;  /* 0x000000ffff009224 */ /* 0x000fe200078e0a00 */
[----:B------:R-:W-:-:S04]  /*0530*/  @!P2 LOP3.LUT R0, RZ, R6, RZ, 0x33, !PT ;  /* 0x00000006ff00a212 */ /* 0x000fc800078e33ff */
[----:B------:R-:W-:-:S05]  /*0540*/  IADD3 R5, PT, PT, -R0, RZ, RZ ;  /* 0x000000ff00057210 */ /* 0x000fca0007ffe1ff */
[----:B------:R-:W-:Y:S02]  /*0550*/  IMAD R2, R6, R5, R7 ;  /* 0x0000000506027224 */ /* 0x000fe400078e0207 */
[----:B--2---:R-:W-:-:S04]  /*0560*/  IMAD R5, R4, UR7, RZ ;  /* 0x0000000704057c24 */ /* 0x004fc8000f8e02ff */
[----:B------:R-:W-:Y:S01]  /*0570*/  IMAD R5, R2, UR6, R5 ;  /* 0x0000000602057c24 */ /* 0x000fe2000f8e0205 */
[----:B------:R-:W2:Y:S03]  /*0580*/  LDCU.64 UR6, c[0x0][0x398] ;  /* 0x00007300ff0677ac */ /* 0x000ea60008000a00 */
[----:B---3--:R-:W-:Y:S01]  /*0590*/  IMAD R5, R0, UR8, R5 ;  /* 0x0000000800057c24 */ /* 0x008fe2000f8e0205 */
[----:B------:R-:W3:Y:S03]  /*05a0*/  LDCU UR8, c[0x0][0x394] ;  /* 0x00007280ff0877ac */ /* 0x000ee60008000800 */
[----:B-1----:R-:W-:Y:S02]  /*05b0*/  IMAD.WIDE R8, R5, 0x4, R8 ;  /* 0x0000000405087825 */ /* 0x002fe400078e0208 */
[----:B------:R-:W1:Y:S04]  /*05c0*/  LDC.64 R4, c[0x0][0x3a0] ;  /* 0x0000e800ff047b82 */ /* 0x000e680000000a00 */
[----:B------:R-:W4:Y:S01]  /*05d0*/  LDG.E.CONSTANT R8, desc[UR4][R8.64] ;  /* 0x0000000408087981 */ /* 0x000f22000c1e9900 */
[----:B------:R-:W-:Y:S01]  /*05e0*/  ISETP.NE.AND P0, PT, R6, 0x1, PT ;  /* 0x000000010600780c */ /* 0x000fe20003f05270 */
[----:B-----5:R-:W-:-:S03]  /*05f0*/  IMAD R13, R2, UR10, RZ ;  /* 0x0000000a020d7c24 */ /* 0x020fc6000f8e02ff */
[----:B------:R-:W-:Y:S01]  /*0600*/  SEL R6, R2, RZ, P0 ;  /* 0x000000ff02067207 */ /* 0x000fe20000000000 */
[----:B------:R-:W-:-:S04]  /*0610*/  IMAD R13, R0, UR9, R13 ;  /* 0x00000009000d7c24 */ /* 0x000fc8000f8e020d */
[----:B--2---:R-:W-:Y:S01]  /*0620*/  IMAD R7, R6, UR6, RZ ;  /* 0x0000000606077c24 */ /* 0x004fe2000f8e02ff */
[----:B------:R-:W2:Y:S03]  /*0630*/  LDCU UR6, c[0x0][0x418] ;  /* 0x00008300ff0677ac */ /* 0x000ea60008000800 */
[----:B---3--:R-:W-:-:S04]  /*0640*/  IMAD R7, R0, UR8, R7 ;  /* 0x0000000800077c24 */ /* 0x008fc8000f8e0207 */
[C---:B----4-:R-:W-:Y:S02]  /*0650*/  IMAD R7, R8.reuse, UR7, R7 ;  /* 0x0000000708077c24 */ /* 0x050fe4000f8e0207 */
[----:B------:R-:W-:Y:S02]  /*0660*/  IMAD R13, R8, UR11, R13 ;  /* 0x0000000b080d7c24 */ /* 0x000fe4000f8e020d */
[----:B0-----:R-:W-:Y:S01]  /*0670*/  IMAD.WIDE R6, R7, 0x10, R10 ;  /* 0x0000001007067825 */ /* 0x001fe200078e020a */
[----:B------:R-:W0:Y:S03]  /*0680*/  LDC.64 R8, c[0x0][0x400] ;  /* 0x00010000ff087b82 */ /* 0x000e260000000a00 */
[----:B-1----:R-:W-:Y:S02]  /*0690*/  IMAD.WIDE R12, R13, 0x4, R4 ;  /* 0x000000040d0c7825 */ /* 0x002fe400078e0204 */
[----:B------:R-:W3:Y:S03]  /*06a0*/  LDG.E.128.CONSTANT R4, desc[UR4][R6.64] ;  /* 0x0000000406047981 */ /* 0x000ee6000c1e9d00 */
[----:B------:R-:W1:Y:S01]  /*06b0*/  LDC.64 R10, c[0x0][0x408] ;  /* 0x00010200ff0a7b82 */ /* 0x000e620000000a00 */
[----:B------:R-:W4:Y:S01]  /*06c0*/  LDG.E.CONSTANT R13, desc[UR4][R12.64] ;  /* 0x000000040c0d7981 */ /* 0x000f22000c1e9900 */
[----:B--2---:R-:W-:-:S02]  /*06d0*/  IMAD R19, R3, UR6, RZ ;  /* 0x0000000603137c24 */ /* 0x004fc4000f8e02ff */
[----:B------:R-:W-:-:S04]  /*06e0*/  IMAD.WIDE R14, R3, 0x4, R14 ;  /* 0x00000004030e7825 */ /* 0x000fc800078e020e */
[----:B0-----:R-:W-:-:S04]  /*06f0*/  IMAD R21, R3, R8, RZ ;  /* 0x0000000803157224 */ /* 0x001fc800078e02ff */
[----:B------:R-:W-:-:S04]  /*0700*/  IMAD.WIDE R16, R21, 0x4, R16 ;  /* 0x0000000415107825 */ /* 0x000fc800078e0210 */
[----:B-1----:R-:W-:-:S04]  /*0710*/  IMAD.WIDE R10, R19, 0x10, R10 ;  /* 0x00000010130a7825 */ /* 0x002fc800078e020a */
[----:B------:R-:W-:Y:S01]  /*0720*/  IMAD.WIDE R8, R9, 0x4, R16 ;  /* 0x0000000409087825 */ /* 0x000fe200078e0210 */
[----:B---3--:R-:W-:Y:S04]  /*0730*/  STG.E.128 desc[UR4][R10.64], R4 ;  /* 0x000000040a007986 */ /* 0x008fe8000c101d04 */
[----:B----4-:R-:W-:Y:S04]  /*0740*/  STG.E desc[UR4][R14.64], R13 ;  /* 0x0000000d0e007986 */ /* 0x010fe8000c101904 */
[----:B------:R-:W-:Y:S04]  /*0750*/  STG.E desc[UR4][R16.64], R0 ;  /* 0x0000000010007986 */ /* 0x000fe8000c101904 */
[----:B------:R-:W-:Y:S01]  /*0760*/  STG.E desc[UR4][R8.64], R2 ;  /* 0x0000000208007986 */ /* 0x000fe2000c101904 */
[----:B------:R-:W-:Y:S05]  /*0770*/  EXIT ;  /* 0x000000000000794d */ /* 0x000fea0003800000 */
.L_x_5:
[----:B------:R-:W-:-:S00]  /*0780*/  BRA `(.L_x_5) ;  /* 0xfffffffc00fc7947 */ /* 0x000fc0000383ffff */
[----:B------:R-:W-:-:S00]  /*0790*/  NOP ;  /* 0x0000000000007918 */ /* 0x000fc00000000000 */
        /* <DEDUP_REMOVED lines=14> */
.L_x_6:


//--------------------- .nv.shared.reserved.0     --------------------------
	.section	.nv.shared.reserved.0,"aw",@nobits
	.weak		__nv_reservedSMEM_offset_0_alias
	.size		__nv_reservedSMEM_offset_0_alias, 0, 64
	.other		__nv_reservedSMEM_offset_0_alias,@"STO_CUDA_RESERVED_SHARED STV_DEFAULT"
__nv_reservedSMEM_offset_0_alias:
	.zero		0
	.zero		64


//--------------------- .nv.constant0.fused_dl_combine_non_max_suppression_post_kernel --------------------------
	.section	.nv.constant0.fused_dl_combine_non_max_suppression_post_kernel,"a",@progbits
	.sectionflags	@""
	.align	4
.nv.constant0.fused_dl_combine_non_max_suppression_post_kernel:
	.zero		1080


//--------------------- SYMBOLS --------------------------

	.type		.nv.reservedSmem.offset0,@object
	.size		.nv.reservedSmem.offset0,0x4
